//
// Generated by NVIDIA NVVM Compiler
//
// Compiler Build ID: CL-36424714
// Cuda compilation tools, release 13.0, V13.0.88
// Based on NVVM 20.0.0
//

.version 9.0
.target sm_100
.address_size 64

	// .globl	default_function_kernel0
// _ZZ24default_function_kernel0E8A_shared has been demoted
// _ZZ24default_function_kernel0E8B_shared has been demoted

.visible .entry default_function_kernel0(
	.param .u64 .ptr .align 1 default_function_kernel0_param_0,
	.param .u64 .ptr .align 1 default_function_kernel0_param_1,
	.param .u64 .ptr .align 1 default_function_kernel0_param_2
)
{
	.reg .pred 	%p<3>;
	.reg .b32 	%r<37>;
	.reg .b32 	%f<62>;
	.reg .b64 	%rd<13>;
	// demoted variable
	.shared .align 4 .b8 _ZZ24default_function_kernel0E8A_shared[1024];
	// demoted variable
	.shared .align 4 .b8 _ZZ24default_function_kernel0E8B_shared[1024];
	ld.param.u64 	%rd4, [default_function_kernel0_param_0];
	ld.param.u64 	%rd5, [default_function_kernel0_param_1];
	ld.param.u64 	%rd3, [default_function_kernel0_param_2];
	cvta.to.global.u64 	%rd1, %rd4;
	cvta.to.global.u64 	%rd2, %rd5;
	mov.u32 	%r1, %tid.y;
	shl.b32 	%r17, %r1, 11;
	mov.u32 	%r18, %tid.x;
	or.b32  	%r2, %r17, %r18;
	mad.lo.s32 	%r3, %r1, -1984, %r2;
	mov.u32 	%r4, %ctaid.x;
	shl.b32 	%r5, %r4, 13;
	shl.b32 	%r19, %r3, 2;
	mov.u32 	%r20, _ZZ24default_function_kernel0E8A_shared;
	add.s32 	%r6, %r20, %r19;
	mov.u32 	%r21, _ZZ24default_function_kernel0E8B_shared;
	add.s32 	%r7, %r21, %r19;
	shl.b32 	%r22, %r1, 8;
	add.s32 	%r23, %r22, %r20;
	add.s32 	%r8, %r23, 128;
	shl.b32 	%r24, %r18, 6;
	add.s32 	%r25, %r24, %r21;
	add.s32 	%r9, %r25, 12;
	mov.b32 	%r34, 0;
	mov.f32 	%f58, 0f00000000;
	mov.f32 	%f59, %f58;
	mov.f32 	%f60, %f58;
	mov.f32 	%f61, %f58;
$L__BB0_1:
	bar.sync 	0;
	shl.b32 	%r27, %r34, 4;
	add.s32 	%r28, %r2, %r27;
	mul.wide.u32 	%rd6, %r28, 4;
	add.s64 	%rd7, %rd1, %rd6;
	ld.global.nc.f32 	%f14, [%rd7];
	st.shared.f32 	[%r6], %f14;
	ld.global.nc.f32 	%f15, [%rd7+2048];
	st.shared.f32 	[%r6+64], %f15;
	ld.global.nc.f32 	%f16, [%rd7+4096];
	st.shared.f32 	[%r6+128], %f16;
	ld.global.nc.f32 	%f17, [%rd7+6144];
	st.shared.f32 	[%r6+192], %f17;
	add.s32 	%r29, %r28, %r5;
	mul.wide.u32 	%rd8, %r29, 4;
	add.s64 	%rd9, %rd2, %rd8;
	ld.global.nc.f32 	%f18, [%rd9];
	st.shared.f32 	[%r7], %f18;
	ld.global.nc.f32 	%f19, [%rd9+2048];
	st.shared.f32 	[%r7+64], %f19;
	ld.global.nc.f32 	%f20, [%rd9+4096];
	st.shared.f32 	[%r7+128], %f20;
	ld.global.nc.f32 	%f21, [%rd9+6144];
	st.shared.f32 	[%r7+192], %f21;
	bar.sync 	0;
	mov.b32 	%r36, 128;
	mov.u32 	%r35, %r8;
$L__BB0_2:
	ld.shared.f32 	%f22, [%r35+-128];
	ld.shared.f32 	%f23, [%r35+-64];
	ld.shared.f32 	%f24, [%r35];
	ld.shared.f32 	%f25, [%r35+64];
	add.s32 	%r30, %r9, %r36;
	ld.shared.f32 	%f26, [%r30+-140];
	fma.rn.f32 	%f27, %f26, %f22, %f58;
	fma.rn.f32 	%f28, %f26, %f23, %f59;
	fma.rn.f32 	%f29, %f26, %f24, %f60;
	fma.rn.f32 	%f30, %f26, %f25, %f61;
	ld.shared.f32 	%f31, [%r35+-124];
	ld.shared.f32 	%f32, [%r35+-60];
	ld.shared.f32 	%f33, [%r35+4];
	ld.shared.f32 	%f34, [%r35+68];
	ld.shared.f32 	%f35, [%r30+-136];
	fma.rn.f32 	%f36, %f35, %f31, %f27;
	fma.rn.f32 	%f37, %f35, %f32, %f28;
	fma.rn.f32 	%f38, %f35, %f33, %f29;
	fma.rn.f32 	%f39, %f35, %f34, %f30;
	ld.shared.f32 	%f40, [%r35+-120];
	ld.shared.f32 	%f41, [%r35+-56];
	ld.shared.f32 	%f42, [%r35+8];
	ld.shared.f32 	%f43, [%r35+72];
	ld.shared.f32 	%f44, [%r30+-132];
	fma.rn.f32 	%f45, %f44, %f40, %f36;
	fma.rn.f32 	%f46, %f44, %f41, %f37;
	fma.rn.f32 	%f47, %f44, %f42, %f38;
	fma.rn.f32 	%f48, %f44, %f43, %f39;
	ld.shared.f32 	%f49, [%r35+-116];
	ld.shared.f32 	%f50, [%r35+-52];
	ld.shared.f32 	%f51, [%r35+12];
	ld.shared.f32 	%f52, [%r35+76];
	ld.shared.f32 	%f53, [%r30+-128];
	fma.rn.f32 	%f58, %f53, %f49, %f45;
	fma.rn.f32 	%f59, %f53, %f50, %f46;
	fma.rn.f32 	%f60, %f53, %f51, %f47;
	fma.rn.f32 	%f61, %f53, %f52, %f48;
	add.s32 	%r36, %r36, 16;
	add.s32 	%r35, %r35, 16;
	setp.ne.s32 	%p1, %r36, 192;
	@%p1 bra 	$L__BB0_2;
	add.s32 	%r34, %r34, 1;
	setp.ne.s32 	%p2, %r34, 32;
	@%p2 bra 	$L__BB0_1;
	shl.b32 	%r31, %r4, 4;
	mad.lo.s32 	%r32, %r1, 8128, %r3;
	add.s32 	%r33, %r32, %r31;
	cvta.to.global.u64 	%rd10, %rd3;
	mul.wide.u32 	%rd11, %r33, 4;
	add.s64 	%rd12, %rd10, %rd11;
	st.global.f32 	[%rd12], %f58;
	st.global.f32 	[%rd12+8192], %f59;
	st.global.f32 	[%rd12+16384], %f60;
	st.global.f32 	[%rd12+24576], %f61;
	ret;

}


// ===== COMPILED SASS (sm_100) =====

	.target	sm_100

	.elftype	@"ET_EXEC"


//--------------------- .note.nv.tkinfo           --------------------------
	.section	.note.nv.tkinfo,"",@"SHT_NOTE"
	.sectionflags	@"SHF_NOTE_NV_TKINFO"
	.tkinfo
        /*0018*/ 	.word	0x00000002
        /*0030*/ 	.string	""
        /*0030*/ 	.string	"ptxas"
        /*0030*/ 	.string	"Cuda compilation tools, release 13.0, V13.0.88"
        /*0030*/ 	.string	"Build cuda_13.0.r13.0/compiler.36424714_0"
        /*0030*/ 	.string	"-arch sm_100 -m 64 "



//--------------------- .note.nv.cuinfo           --------------------------
	.section	.note.nv.cuinfo,"",@"SHT_NOTE"
	.sectionflags	@"SHF_NOTE_NV_CUINFO"
        /*0018*/ 	.short	0x0002
        /*001a*/ 	.short	0x0064
        /*001c*/ 	.short	0x0082
	.zero		2


//--------------------- .nv.info                  --------------------------
	.section	.nv.info,"",@"SHT_CUDA_INFO"
	.align	4


	//----- nvinfo : EIATTR_REGCOUNT
	.align		4
        /*0000*/ 	.byte	0x04, 0x2f
        /*0002*/ 	.short	(.L_1 - .L_0)
	.align		4
.L_0:
        /*0004*/ 	.word	index@(default_function_kernel0)
        /*0008*/ 	.word	0x00000026


	//----- nvinfo : EIATTR_FRAME_SIZE
	.align		4
.L_1:
        /*000c*/ 	.byte	0x04, 0x11
        /*000e*/ 	.short	(.L_3 - .L_2)
	.align		4
.L_2:
        /*0010*/ 	.word	index@(default_function_kernel0)
        /*0014*/ 	.word	0x00000000


	//----- nvinfo : EIATTR_MIN_STACK_SIZE
	.align		4
.L_3:
        /*0018*/ 	.byte	0x04, 0x12
        /*001a*/ 	.short	(.L_5 - .L_4)
	.align		4
.L_4:
        /*001c*/ 	.word	index@(default_function_kernel0)
        /*0020*/ 	.word	0x00000000
.L_5:


//--------------------- .nv.compat                --------------------------
	.section	.nv.compat,"",@"SHT_CUDA_COMPAT_INFO"
	.align	4
        /*0000*/ 	.byte	0x02, 0x09, 0x00, 0x00, 0x02, 0x02, 0x01, 0x00, 0x02, 0x05, 0x05, 0x00, 0x03, 0x07, 0x01, 0x01
        /*0010*/ 	.byte	0x02, 0x03, 0x00, 0x00, 0x02, 0x06, 0x01, 0x00, 0x04, 0x0b, 0x08, 0x00, 0x09, 0x00, 0x00, 0x00
        /*0020*/ 	.byte	0x00, 0x00, 0x00, 0x00


//--------------------- .nv.info.default_function_kernel0 --------------------------
	.section	.nv.info.default_function_kernel0,"",@"SHT_CUDA_INFO"
	.sectionflags	@""
	.align	4


	//----- nvinfo : EIATTR_CUDA_API_VERSION
	.align		4
        /*0000*/ 	.byte	0x04, 0x37
        /*0002*/ 	.short	(.L_7 - .L_6)
.L_6:
        /*0004*/ 	.word	0x00000082


	//----- nvinfo : EIATTR_KPARAM_INFO
	.align		4
.L_7:
        /*0008*/ 	.byte	0x04, 0x17
        /*000a*/ 	.short	(.L_9 - .L_8)
.L_8:
        /*000c*/ 	.word	0x00000000
        /*0010*/ 	.short	0x0002
        /*0012*/ 	.short	0x0010
        /*0014*/ 	.byte	0x00, 0xf5, 0x21, 0x00


	//----- nvinfo : EIATTR_KPARAM_INFO
	.align		4
.L_9:
        /*0018*/ 	.byte	0x04, 0x17
        /*001a*/ 	.short	(.L_11 - .L_10)
.L_10:
        /*001c*/ 	.word	0x00000000
        /*0020*/ 	.short	0x0001
        /*0022*/ 	.short	0x0008
        /*0024*/ 	.byte	0x00, 0xf5, 0x21, 0x00


	//----- nvinfo : EIATTR_KPARAM_INFO
	.align		4
.L_11:
        /*0028*/ 	.byte	0x04, 0x17
        /*002a*/ 	.short	(.L_13 - .L_12)
.L_12:
        /*002c*/ 	.word	0x00000000
        /*0030*/ 	.short	0x0000
        /*0032*/ 	.short	0x0000
        /*0034*/ 	.byte	0x00, 0xf5, 0x21, 0x00


	//----- nvinfo : EIATTR_SPARSE_MMA_MASK
	.align		4
.L_13:
        /*0038*/ 	.byte	0x03, 0x50
        /*003a*/ 	.short	0x0000


	//----- nvinfo : EIATTR_MAXREG_COUNT
	.align		4
        /*003c*/ 	.byte	0x03, 0x1b
        /*003e*/ 	.short	0x00ff


	//----- nvinfo : EIATTR_NUM_BARRIERS
	.align		4
        /*0040*/ 	.byte	0x02, 0x4c
        /*0042*/ 	.byte	0x01
	.zero		1


	//----- nvinfo : EIATTR_MERCURY_ISA_VERSION
	.align		4
        /*0044*/ 	.byte	0x03, 0x5f
        /*0046*/ 	.short	0x0101


	//----- nvinfo : EIATTR_VRC_CTA_INIT_COUNT
	.align		4
        /*0048*/ 	.byte	0x02, 0x4a
	.zero		1
	.zero		1


	//----- nvinfo : EIATTR_EXIT_INSTR_OFFSETS
	.align		4
        /*004c*/ 	.byte	0x04, 0x1c
        /*004e*/ 	.short	(.L_15 - .L_14)


	//   ....[0]....
.L_14:
        /*0050*/ 	.word	0x00000920


	//----- nvinfo : EIATTR_CBANK_PARAM_SIZE
	.align		4
.L_15:
        /*0054*/ 	.byte	0x03, 0x19
        /*0056*/ 	.short	0x0018


	//----- nvinfo : EIATTR_PARAM_CBANK
	.align		4
        /*0058*/ 	.byte	0x04, 0x0a
        /*005a*/ 	.short	(.L_17 - .L_16)
	.align		4
.L_16:
        /*005c*/ 	.word	index@(.nv.constant0.default_function_kernel0)
        /*0060*/ 	.short	0x0380
        /*0062*/ 	.short	0x0018


	//----- nvinfo : EIATTR_SW_WAR
	.align		4
.L_17:
        /*0064*/ 	.byte	0x04, 0x36
        /*0066*/ 	.short	(.L_19 - .L_18)
.L_18:
        /*0068*/ 	.word	0x00000008
.L_19:


//--------------------- .nv.callgraph             --------------------------
	.section	.nv.callgraph,"",@"SHT_CUDA_CALLGRAPH"
	.align	4
	.sectionentsize	8
	.align		4
        /*0000*/ 	.word	0x00000000
	.align		4
        /*0004*/ 	.word	0xffffffff
	.align		4
        /*0008*/ 	.word	0x00000000
	.align		4
        /*000c*/ 	.word	0xfffffffe
	.align		4
        /*0010*/ 	.word	0x00000000
	.align		4
        /*0014*/ 	.word	0xfffffffd
	.align		4
        /*0018*/ 	.word	0x00000000
	.align		4
        /*001c*/ 	.word	0xfffffffc


//--------------------- .text.default_function_kernel0 --------------------------
	.section	.text.default_function_kernel0,"ax",@progbits
	.align	128
        .global         default_function_kernel0
        .type           default_function_kernel0,@function
        .size           default_function_kernel0,(.L_x_2 - default_function_kernel0)
        .other          default_function_kernel0,@"STO_CUDA_ENTRY STV_DEFAULT"
default_function_kernel0:
.text.default_function_kernel0:
[----:B------:R-:W-:Y:S01]  /*0000*/  LDC R1, c[0x0][0x37c] ;  /* 0x0000df00ff017b82 */ /* 0x000fe20000000800 */
[----:B------:R-:W0:Y:S07]  /*0010*/  S2R R32, SR_TID.Y ;  /* 0x0000000000207919 */ /* 0x000e2e0000002200 */
[----:B------:R-:W1:Y:S01]  /*0020*/  S2UR UR6, SR_CgaCtaId ;  /* 0x00000000000679c3 */ /* 0x000e620000008800 */
[----:B------:R-:W-:Y:S01]  /*0030*/  UMOV UR4, 0x400 ;  /* 0x0000040000047882 */ /* 0x000fe20000000000 */
[----:B------:R-:W-:Y:S01]  /*0040*/  HFMA2 R2, -RZ, RZ, 0, 0 ;  /* 0x00000000ff027431 */ /* 0x000fe200000001ff */
[----:B------:R-:W2:Y:S01]  /*0050*/  S2R R4, SR_TID.X ;  /* 0x0000000000047919 */ /* 0x000ea20000002100 */
[----:B------:R-:W-:Y:S01]  /*0060*/  UIADD3 UR5, UPT, UPT, UR4, 0x400, URZ ;  /* 0x0000040004057890 */ /* 0x000fe2000fffe0ff */
[----:B------:R-:W-:Y:S01]  /*0070*/  HFMA2 R7, -RZ, RZ, 0, 0 ;  /* 0x00000000ff077431 */ /* 0x000fe200000001ff */
[----:B------:R-:W-:Y:S01]  /*0080*/  MOV R31, RZ ;  /* 0x000000ff001f7202 */ /* 0x000fe20000000f00 */
[----:B------:R-:W3:Y:S01]  /*0090*/  S2R R0, SR_CTAID.X ;  /* 0x0000000000007919 */ /* 0x000ee20000002500 */
[----:B------:R-:W-:Y:S01]  /*00a0*/  HFMA2 R21, -RZ, RZ, 0, 0 ;  /* 0x00000000ff157431 */ /* 0x000fe200000001ff */
[----:B------:R-:W-:Y:S01]  /*00b0*/  MOV R5, RZ ;  /* 0x000000ff00057202 */ /* 0x000fe20000000f00 */
[----:B------:R-:W4:Y:S01]  /*00c0*/  LDCU.64 UR8, c[0x0][0x358] ;  /* 0x00006b00ff0877ac */ /* 0x000f220008000a00 */
[----:B-1----:R-:W-:-:S02]  /*00d0*/  ULEA UR4, UR6, UR4, 0x18 ;  /* 0x0000000406047291 */ /* 0x002fc4000f8ec0ff */
[----:B------:R-:W-:Y:S01]  /*00e0*/  ULEA UR5, UR6, UR5, 0x18 ;  /* 0x0000000506057291 */ /* 0x000fe2000f8ec0ff */
[----:B0-----:R-:W-:-:S04]  /*00f0*/  SHF.L.U32 R35, R32, 0xb, RZ ;  /* 0x0000000b20237819 */ /* 0x001fc800000006ff */
[----:B--2---:R-:W-:Y:S02]  /*0100*/  LOP3.LUT R35, R35, R4, RZ, 0xfc, !PT ;  /* 0x0000000423237212 */ /* 0x004fe400078efcff */
[----:B------:R-:W-:-:S03]  /*0110*/  LEA R3, R4, UR5, 0x6 ;  /* 0x0000000504037c11 */ /* 0x000fc6000f8e30ff */
[C---:B------:R-:W-:Y:S01]  /*0120*/  IMAD R33, R32.reuse, -0x7c0, R35 ;  /* 0xfffff84020217824 */ /* 0x040fe200078e0223 */
[----:B------:R-:W-:-:S04]  /*0130*/  LEA R32, R32, UR4, 0x8 ;  /* 0x0000000420207c11 */ /* 0x000fc8000f8e40ff */
[C---:B------:R-:W-:Y:S02]  /*0140*/  LEA R34, R33.reuse, UR4, 0x2 ;  /* 0x0000000421227c11 */ /* 0x040fe4000f8e10ff */
[----:B---34-:R-:W-:-:S07]  /*0150*/  LEA R33, R33, UR5, 0x2 ;  /* 0x0000000521217c11 */ /* 0x018fce000f8e10ff */
.L_x_0:
[----:B------:R-:W0:Y:S01]  /*0160*/  LDC.64 R10, c[0x0][0x380] ;  /* 0x0000e000ff0a7b82 */ /* 0x000e220000000a00 */
[----:B------:R-:W-:-:S04]  /*0170*/  LEA R13, R2, R35, 0x4 ;  /* 0x00000023020d7211 */ /* 0x000fc800078e20ff */
[----:B------:R-:W-:-:S03]  /*0180*/  LEA R15, R0, R13, 0xd ;  /* 0x0000000d000f7211 */ /* 0x000fc600078e68ff */
[----:B------:R-:W1:Y:S01]  /*0190*/  LDC.64 R8, c[0x0][0x388] ;  /* 0x0000e200ff087b82 */ /* 0x000e620000000a00 */
[----:B0-----:R-:W-:-:S05]  /*01a0*/  IMAD.WIDE.U32 R10, R13, 0x4, R10 ;  /* 0x000000040d0a7825 */ /* 0x001fca00078e000a */
[----:B------:R-:W2:Y:S01]  /*01b0*/  LDG.E.CONSTANT R13, desc[UR8][R10.64] ;  /* 0x000000080a0d7981 */ /* 0x000ea2000c1e9900 */
[----:B-1----:R-:W-:-:S03]  /*01c0*/  IMAD.WIDE.U32 R8, R15, 0x4, R8 ;  /* 0x000000040f087825 */ /* 0x002fc600078e0008 */
[----:B------:R-:W3:Y:S04]  /*01d0*/  LDG.E.CONSTANT R23, desc[UR8][R10.64+0x1000] ;  /* 0x001000080a177981 */ /* 0x000ee8000c1e9900 */
[----:B------:R-:W4:Y:S04]  /*01e0*/  LDG.E.CONSTANT R15, desc[UR8][R10.64+0x800] ;  /* 0x000800080a0f7981 */ /* 0x000f28000c1e9900 */
[----:B------:R-:W5:Y:S04]  /*01f0*/  LDG.E.CONSTANT R29, desc[UR8][R10.64+0x1800] ;  /* 0x001800080a1d7981 */ /* 0x000f68000c1e9900 */
[----:B------:R-:W5:Y:S04]  /*0200*/  LDG.E.CONSTANT R4, desc[UR8][R8.64] ;  /* 0x0000000808047981 */ /* 0x000f68000c1e9900 */
[----:B------:R-:W5:Y:S04]  /*0210*/  LDG.E.CONSTANT R6, desc[UR8][R8.64+0x800] ;  /* 0x0008000808067981 */ /* 0x000f68000c1e9900 */
[----:B------:R-:W5:Y:S04]  /*0220*/  LDG.E.CONSTANT R20, desc[UR8][R8.64+0x1000] ;  /* 0x0010000808147981 */ /* 0x000f68000c1e9900 */
[----:B------:R-:W5:Y:S01]  /*0230*/  LDG.E.CONSTANT R22, desc[UR8][R8.64+0x1800] ;  /* 0x0018000808167981 */ /* 0x000f62000c1e9900 */
[----:B------:R-:W-:Y:S06]  /*0240*/  BAR.SYNC.DEFER_BLOCKING 0x0 ;  /* 0x0000000000007b1d */ /* 0x000fec0000010000 */
[----:B--2---:R-:W-:Y:S04]  /*0250*/  STS [R34], R13 ;  /* 0x0000000d22007388 */ /* 0x004fe80000000800 */
[----:B---3--:R-:W-:Y:S04]  /*0260*/  STS [R34+0x80], R23 ;  /* 0x0000801722007388 */ /* 0x008fe80000000800 */
[----:B----4-:R-:W-:Y:S04]  /*0270*/  STS [R34+0x40], R15 ;  /* 0x0000400f22007388 */ /* 0x010fe80000000800 */
[----:B-----5:R-:W-:Y:S04]  /*0280*/  STS [R34+0xc0], R29 ;  /* 0x0000c01d22007388 */ /* 0x020fe80000000800 */
[----:B------:R-:W-:Y:S04]  /*0290*/  STS [R33], R4 ;  /* 0x0000000421007388 */ /* 0x000fe80000000800 */
[----:B------:R-:W-:Y:S04]  /*02a0*/  STS [R33+0x40], R6 ;  /* 0x0000400621007388 */ /* 0x000fe80000000800 */
[----:B------:R-:W-:Y:S04]  /*02b0*/  STS [R33+0x80], R20 ;  /* 0x0000801421007388 */ /* 0x000fe80000000800 */
[----:B------:R-:W-:Y:S01]  /*02c0*/  STS [R33+0xc0], R22 ;  /* 0x0000c01621007388 */ /* 0x000fe20000000800 */
[----:B------:R-:W-:Y:S06]  /*02d0*/  BAR.SYNC.DEFER_BLOCKING 0x0 ;  /* 0x0000000000007b1d */ /* 0x000fec0000010000 */
[----:B------:R-:W-:Y:S04]  /*02e0*/  LDS.128 R8, [R3] ;  /* 0x0000000003087984 */ /* 0x000fe80000000c00 */
[----:B------:R-:W0:Y:S04]  /*02f0*/  LDS.128 R16, [R32+0x40] ;  /* 0x0000400020107984 */ /* 0x000e280000000c00 */
[----:B------:R-:W1:Y:S04]  /*0300*/  LDS.128 R12, [R32+0x80] ;  /* 0x00008000200c7984 */ /* 0x000e680000000c00 */
[----:B------:R-:W-:Y:S01]  /*0310*/  LDS.128 R24, [R32] ;  /* 0x0000000020187984 */ /* 0x000fe20000000c00 */
[-C--:B0-----:R-:W-:Y:S01]  /*0320*/  FFMA R16, R16, R8.reuse, R7 ;  /* 0x0000000810107223 */ /* 0x081fe20000000007 */
[----:B-1----:R-:W-:-:S02]  /*0330*/  FFMA R12, R12, R8, R5 ;  /* 0x000000080c0c7223 */ /* 0x002fc40000000005 */
[----:B------:R-:W0:Y:S01]  /*0340*/  LDS.128 R4, [R32+0xc0] ;  /* 0x0000c00020047984 */ /* 0x000e220000000c00 */
[-C--:B------:R-:W-:Y:S01]  /*0350*/  FFMA R17, R17, R9.reuse, R16 ;  /* 0x0000000911117223 */ /* 0x080fe20000000010 */
[----:B------:R-:W-:-:S03]  /*0360*/  FFMA R13, R13, R9, R12 ;  /* 0x000000090d0d7223 */ /* 0x000fc6000000000c */
[-C--:B------:R-:W-:Y:S01]  /*0370*/  FFMA R18, R18, R10.reuse, R17 ;  /* 0x0000000a12127223 */ /* 0x080fe20000000011 */
[----:B------:R-:W-:Y:S01]  /*0380*/  FFMA R14, R14, R10, R13 ;  /* 0x0000000a0e0e7223 */ /* 0x000fe2000000000d */
[-C--:B0-----:R-:W-:Y:S02]  /*0390*/  FFMA R4, R4, R8.reuse, R21 ;  /* 0x0000000804047223 */ /* 0x081fe40000000015 */
[----:B------:R-:W-:Y:S02]  /*03a0*/  LDS.128 R20, [R3+0x10] ;  /* 0x0000100003147984 */ /* 0x000fe40000000c00 */
[----:B------:R-:W-:Y:S01]  /*03b0*/  FFMA R13, R5, R9, R4 ;  /* 0x00000009050d7223 */ /* 0x000fe20000000004 */
[-C--:B------:R-:W-:Y:S02]  /*03c0*/  FFMA R5, R19, R11.reuse, R18 ;  /* 0x0000000b13057223 */ /* 0x080fe40000000012 */
[----:B------:R-:W0:Y:S01]  /*03d0*/  LDS.128 R16, [R32+0x90] ;  /* 0x0000900020107984 */ /* 0x000e220000000c00 */
[----:B------:R-:W-:Y:S01]  /*03e0*/  FFMA R24, R24, R8, R31 ;  /* 0x0000000818187223 */ /* 0x000fe2000000001f */
[----:B------:R-:W-:Y:S01]  /*03f0*/  FFMA R15, R15, R11, R14 ;  /* 0x0000000b0f0f7223 */ /* 0x000fe2000000000e */
[----:B------:R-:W-:Y:S01]  /*0400*/  FFMA R6, R6, R10, R13 ;  /* 0x0000000a06067223 */ /* 0x000fe2000000000d */
[----:B------:R-:W1:Y:S01]  /*0410*/  LDS.128 R28, [R32+0x10] ;  /* 0x00001000201c7984 */ /* 0x000e620000000c00 */
[----:B------:R-:W-:-:S04]  /*0420*/  FFMA R25, R25, R9, R24 ;  /* 0x0000000919197223 */ /* 0x000fc80000000018 */
[----:B------:R-:W-:-:S04]  /*0430*/  FFMA R26, R26, R10, R25 ;  /* 0x0000000a1a1a7223 */ /* 0x000fc80000000019 */
[----:B------:R-:W-:Y:S02]  /*0440*/  FFMA R9, R27, R11, R26 ;  /* 0x0000000b1b097223 */ /* 0x000fe4000000001a */
[----:B------:R-:W2:Y:S01]  /*0450*/  LDS.128 R24, [R32+0x50] ;  /* 0x0000500020187984 */ /* 0x000ea20000000c00 */
[----:B0-----:R-:W-:-:S03]  /*0460*/  FFMA R16, R16, R20, R15 ;  /* 0x0000001410107223 */ /* 0x001fc6000000000f */
[----:B------:R-:W0:Y:S01]  /*0470*/  LDS.128 R12, [R32+0xd0] ;  /* 0x0000d000200c7984 */ /* 0x000e220000000c00 */
[----:B------:R-:W-:Y:S01]  /*0480*/  FFMA R7, R7, R11, R6 ;  /* 0x0000000b07077223 */ /* 0x000fe20000000006 */
[-C--:B-1----:R-:W-:Y:S02]  /*0490*/  FFMA R28, R28, R20.reuse, R9 ;  /* 0x000000141c1c7223 */ /* 0x082fe40000000009 */
[----:B------:R-:W-:Y:S01]  /*04a0*/  LDS.128 R8, [R3+0x20] ;  /* 0x0000200003087984 */ /* 0x000fe20000000c00 */
[----:B--2---:R-:W-:-:S04]  /*04b0*/  FFMA R24, R24, R20, R5 ;  /* 0x0000001418187223 */ /* 0x004fc80000000005 */
[----:B------:R-:W-:-:S04]  /*04c0*/  FFMA R25, R25, R21, R24 ;  /* 0x0000001519197223 */ /* 0x000fc80000000018 */
[----:B------:R-:W-:Y:S01]  /*04d0*/  FFMA R26, R26, R22, R25 ;  /* 0x000000161a1a7223 */ /* 0x000fe20000000019 */
[----:B0-----:R-:W-:Y:S01]  /*04e0*/  FFMA R12, R12, R20, R7 ;  /* 0x000000140c0c7223 */ /* 0x001fe20000000007 */
[-C--:B------:R-:W-:Y:S01]  /*04f0*/  FFMA R17, R17, R21.reuse, R16 ;  /* 0x0000001511117223 */ /* 0x080fe20000000010 */
[----:B------:R-:W-:Y:S01]  /*0500*/  FFMA R29, R29, R21, R28 ;  /* 0x000000151d1d7223 */ /* 0x000fe2000000001c */
[----:B------:R-:W-:Y:S01]  /*0510*/  FFMA R27, R27, R23, R26 ;  /* 0x000000171b1b7223 */ /* 0x000fe2000000001a */
[----:B------:R-:W-:Y:S01]  /*0520*/  FFMA R13, R13, R21, R12 ;  /* 0x000000150d0d7223 */ /* 0x000fe2000000000c */
[----:B------:R-:W-:Y:S03]  /*0530*/  LDS.128 R4, [R32+0x20] ;  /* 0x0000200020047984 */ /* 0x000fe60000000c00 */
[----:B------:R-:W-:-:S04]  /*0540*/  FFMA R14, R14, R22, R13 ;  /* 0x000000160e0e7223 */ /* 0x000fc8000000000d */
[----:B------:R-:W-:Y:S02]  /*0550*/  FFMA R25, R15, R23, R14 ;  /* 0x000000170f197223 */ /* 0x000fe4000000000e */
[----:B------:R-:W0:Y:S01]  /*0560*/  LDS.128 R12, [R32+0xa0] ;  /* 0x0000a000200c7984 */ /* 0x000e220000000c00 */
[-C--:B------:R-:W-:Y:S01]  /*0570*/  FFMA R18, R18, R22.reuse, R17 ;  /* 0x0000001612127223 */ /* 0x080fe20000000011 */
[----:B------:R-:W-:-:S03]  /*0580*/  FFMA R30, R30, R22, R29 ;  /* 0x000000161e1e7223 */ /* 0x000fc6000000001d */
[-C--:B------:R-:W-:Y:S01]  /*0590*/  FFMA R21, R19, R23.reuse, R18 ;  /* 0x0000001713157223 */ /* 0x080fe20000000012 */
[----:B------:R-:W-:Y:S01]  /*05a0*/  FFMA R31, R31, R23, R30 ;  /* 0x000000171f1f7223 */ /* 0x000fe2000000001e */
[----:B------:R-:W1:Y:S02]  /*05b0*/  LDS.128 R16, [R32+0x60] ;  /* 0x0000600020107984 */ /* 0x000e640000000c00 */
[-C--:B0-----:R-:W-:Y:S02]  /*05c0*/  FFMA R12, R12, R8.reuse, R21 ;  /* 0x000000080c0c7223 */ /* 0x081fe40000000015 */
[----:B------:R-:W0:Y:S01]  /*05d0*/  LDS.128 R20, [R32+0xe0] ;  /* 0x0000e00020147984 */ /* 0x000e220000000c00 */
[-C--:B------:R-:W-:Y:S01]  /*05e0*/  FFMA R4, R4, R8.reuse, R31 ;  /* 0x0000000804047223 */ /* 0x080fe2000000001f */
[----:B-1----:R-:W-:-:S03]  /*05f0*/  FFMA R16, R16, R8, R27 ;  /* 0x0000000810107223 */ /* 0x002fc6000000001b */
[-C--:B------:R-:W-:Y:S01]  /*0600*/  FFMA R5, R5, R9.reuse, R4 ;  /* 0x0000000905057223 */ /* 0x080fe20000000004 */
[-C--:B------:R-:W-:Y:S01]  /*0610*/  FFMA R13, R13, R9.reuse, R12 ;  /* 0x000000090d0d7223 */ /* 0x080fe2000000000c */
[----:B------:R-:W-:Y:S01]  /*0620*/  LDS.128 R28, [R32+0x30] ;  /* 0x00003000201c7984 */ /* 0x000fe20000000c00 */
[----:B------:R-:W-:Y:S01]  /*0630*/  FFMA R17, R17, R9, R16 ;  /* 0x0000000911117223 */ /* 0x000fe20000000010 */
[-C--:B------:R-:W-:Y:S01]  /*0640*/  FFMA R6, R6, R10.reuse, R5 ;  /* 0x0000000a06067223 */ /* 0x080fe20000000005 */
[-C--:B------:R-:W-:Y:S02]  /*0650*/  FFMA R14, R14, R10.reuse, R13 ;  /* 0x0000000a0e0e7223 */ /* 0x080fe4000000000d */
[----:B------:R-:W-:Y:S01]  /*0660*/  FFMA R18, R18, R10, R17 ;  /* 0x0000000a12127223 */ /* 0x000fe20000000011 */
[-C--:B------:R-:W-:Y:S01]  /*0670*/  FFMA R7, R7, R11.reuse, R6 ;  /* 0x0000000b07077223 */ /* 0x080fe20000000006 */
[-C--:B------:R-:W-:Y:S02]  /*0680*/  FFMA R15, R15, R11.reuse, R14 ;  /* 0x0000000b0f0f7223 */ /* 0x080fe4000000000e */
[----:B------:R-:W-:Y:S01]  /*0690*/  FFMA R19, R19, R11, R18 ;  /* 0x0000000b13137223 */ /* 0x000fe20000000012 */
[----:B0-----:R-:W-:-:S02]  /*06a0*/  FFMA R20, R20, R8, R25 ;  /* 0x0000000814147223 */ /* 0x001fc40000000019 */
[----:B------:R-:W0:Y:S02]  /*06b0*/  LDS.128 R24, [R3+0x30] ;  /* 0x0000300003187984 */ /* 0x000e240000000c00 */
[----:B------:R-:W-:-:S04]  /*06c0*/  FFMA R21, R21, R9, R20 ;  /* 0x0000000915157223 */ /* 0x000fc80000000014 */
[----:B------:R-:W-:-:S04]  /*06d0*/  FFMA R22, R22, R10, R21 ;  /* 0x0000000a16167223 */ /* 0x000fc80000000015 */
[----:B------:R-:W-:Y:S02]  /*06e0*/  FFMA R23, R23, R11, R22 ;  /* 0x0000000b17177223 */ /* 0x000fe40000000016 */
[----:B------:R-:W1:Y:S01]  /*06f0*/  LDS.128 R8, [R32+0xb0] ;  /* 0x0000b00020087984 */ /* 0x000e620000000c00 */
[----:B0-----:R-:W-:-:S03]  /*0700*/  FFMA R28, R28, R24, R7 ;  /* 0x000000181c1c7223 */ /* 0x001fc60000000007 */
[----:B------:R-:W0:Y:S01]  /*0710*/  LDS.128 R4, [R32+0x70] ;  /* 0x0000700020047984 */ /* 0x000e220000000c00 */
[----:B-1----:R-:W-:-:S03]  /*0720*/  FFMA R8, R8, R24, R15 ;  /* 0x0000001808087223 */ /* 0x002fc6000000000f */
[----:B------:R-:W1:Y:S01]  /*0730*/  LDS.128 R12, [R32+0xf0] ;  /* 0x0000f000200c7984 */ /* 0x000e620000000c00 */
[----:B------:R-:W-:-:S04]  /*0740*/  IADD3 R2, PT, PT, R2, 0x1, RZ ;  /* 0x0000000102027810 */ /* 0x000fc80007ffe0ff */
[----:B------:R-:W-:Y:S01]  /*0750*/  ISETP.NE.AND P0, PT, R2, 0x20, PT ;  /* 0x000000200200780c */ /* 0x000fe20003f05270 */
[-C--:B------:R-:W-:Y:S01]  /*0760*/  FFMA R29, R29, R25.reuse, R28 ;  /* 0x000000191d1d7223 */ /* 0x080fe2000000001c */
[----:B------:R-:W-:-:S03]  /*0770*/  FFMA R9, R9, R25, R8 ;  /* 0x0000001909097223 */ /* 0x000fc60000000008 */
[-C--:B------:R-:W-:Y:S01]  /*0780*/  FFMA R30, R30, R26.reuse, R29 ;  /* 0x0000001a1e1e7223 */ /* 0x080fe2000000001d */
[----:B------:R-:W-:-:S03]  /*0790*/  FFMA R10, R10, R26, R9 ;  /* 0x0000001a0a0a7223 */ /* 0x000fc60000000009 */
[----:B------:R-:W-:Y:S01]  /*07a0*/  FFMA R31, R31, R27, R30 ;  /* 0x0000001b1f1f7223 */ /* 0x000fe2000000001e */
[----:B0-----:R-:W-:-:S04]  /*07b0*/  FFMA R4, R4, R24, R19 ;  /* 0x0000001804047223 */ /* 0x001fc80000000013 */
[----:B------:R-:W-:Y:S01]  /*07c0*/  FFMA R5, R5, R25, R4 ;  /* 0x0000001905057223 */ /* 0x000fe20000000004 */
[----:B-1----:R-:W-:-:S04]  /*07d0*/  FFMA R12, R12, R24, R23 ;  /* 0x000000180c0c7223 */ /* 0x002fc80000000017 */
[----:B------:R-:W-:Y:S01]  /*07e0*/  FFMA R13, R13, R25, R12 ;  /* 0x000000190d0d7223 */ /* 0x000fe2000000000c */
[----:B------:R-:W-:-:S03]  /*07f0*/  FFMA R6, R6, R26, R5 ;  /* 0x0000001a06067223 */ /* 0x000fc60000000005 */
[----:B------:R-:W-:Y:S01]  /*0800*/  FFMA R14, R14, R26, R13 ;  /* 0x0000001a0e0e7223 */ /* 0x000fe2000000000d */
[-C--:B------:R-:W-:Y:S01]  /*0810*/  FFMA R7, R7, R27.reuse, R6 ;  /* 0x0000001b07077223 */ /* 0x080fe20000000006 */
[-C--:B------:R-:W-:Y:S02]  /*0820*/  FFMA R5, R11, R27.reuse, R10 ;  /* 0x0000001b0b057223 */ /* 0x080fe4000000000a */
[----:B------:R-:W-:Y:S01]  /*0830*/  FFMA R21, R15, R27, R14 ;  /* 0x0000001b0f157223 */ /* 0x000fe2000000000e */
[----:B------:R-:W-:Y:S06]  /*0840*/  @P0 BRA `(.L_x_0) ;  /* 0xfffffff800440947 */ /* 0x000fec000383ffff */
[----:B------:R-:W0:Y:S01]  /*0850*/  S2R R9, SR_TID.Y ;  /* 0x0000000000097919 */ /* 0x000e220000002200 */
[----:B------:R-:W1:Y:S01]  /*0860*/  LDC.64 R2, c[0x0][0x390] ;  /* 0x0000e400ff027b82 */ /* 0x000e620000000a00 */
[----:B------:R-:W2:Y:S01]  /*0870*/  S2R R11, SR_TID.X ;  /* 0x00000000000b7919 */ /* 0x000ea20000002100 */
[----:B0-----:R-:W-:-:S04]  /*0880*/  SHF.L.U32 R4, R9, 0xb, RZ ;  /* 0x0000000b09047819 */ /* 0x001fc800000006ff */
[----:B--2---:R-:W-:-:S05]  /*0890*/  LOP3.LUT R4, R4, R11, RZ, 0xfc, !PT ;  /* 0x0000000b04047212 */ /* 0x004fca00078efcff */
[----:B------:R-:W-:-:S04]  /*08a0*/  IMAD R4, R9, -0x7c0, R4 ;  /* 0xfffff84009047824 */ /* 0x000fc800078e0204 */
[----:B------:R-:W-:-:S05]  /*08b0*/  IMAD R9, R9, 0x1fc0, R4 ;  /* 0x00001fc009097824 */ /* 0x000fca00078e0204 */
[----:B------:R-:W-:-:S05]  /*08c0*/  LEA R9, R0, R9, 0x4 ;  /* 0x0000000900097211 */ /* 0x000fca00078e20ff */
[----:B-1----:R-:W-:-:S05]  /*08d0*/  IMAD.WIDE.U32 R2, R9, 0x4, R2 ;  /* 0x0000000409027825 */ /* 0x002fca00078e0002 */
[----:B------:R-:W-:Y:S04]  /*08e0*/  STG.E desc[UR8][R2.64], R31 ;  /* 0x0000001f02007986 */ /* 0x000fe8000c101908 */
[----:B------:R-:W-:Y:S04]  /*08f0*/  STG.E desc[UR8][R2.64+0x2000], R7 ;  /* 0x0020000702007986 */ /* 0x000fe8000c101908 */
[----:B------:R-:W-:Y:S04]  /*0900*/  STG.E desc[UR8][R2.64+0x4000], R5 ;  /* 0x0040000502007986 */ /* 0x000fe8000c101908 */
[----:B------:R-:W-:Y:S01]  /*0910*/  STG.E desc[UR8][R2.64+0x6000], R21 ;  /* 0x0060001502007986 */ /* 0x000fe2000c101908 */
[----:B------:R-:W-:Y:S05]  /*0920*/  EXIT ;  /* 0x000000000000794d */ /* 0x000fea0003800000 */
.L_x_1:
[----:B------:R-:W-:-:S00]  /*0930*/  BRA `(.L_x_1) ;  /* 0xfffffffc00fc7947 */ /* 0x000fc0000383ffff */
[----:B------:R-:W-:-:S00]  /*0940*/  NOP ;  /* 0x0000000000007918 */ /* 0x000fc00000000000 */
        /* <DEDUP_REMOVED lines=11> */
.L_x_2:


//--------------------- .nv.shared.default_function_kernel0 --------------------------
	.section	.nv.shared.default_function_kernel0,"aw",@nobits
	.sectionflags	@""
	.align	4
.nv.shared.default_function_kernel0:
	.zero		3072


//--------------------- .nv.shared.reserved.0     --------------------------
	.section	.nv.shared.reserved.0,"aw",@nobits
	.weak		__nv_reservedSMEM_offset_0_alias
	.size		__nv_reservedSMEM_offset_0_alias, 0, 64
	.other		__nv_reservedSMEM_offset_0_alias,@"STO_CUDA_RESERVED_SHARED STV_DEFAULT"
__nv_reservedSMEM_offset_0_alias:
	.zero		0
	.zero		64


//--------------------- .nv.constant0.default_function_kernel0 --------------------------
	.section	.nv.constant0.default_function_kernel0,"a",@progbits
	.sectionflags	@""
	.align	4
.nv.constant0.default_function_kernel0:
	.zero		920


//--------------------- SYMBOLS --------------------------

	.type		.nv.reservedSmem.offset0,@object
	.size		.nv.reservedSmem.offset0,0x4
	.type		.nv.reservedSmem.cap,@object
	.size		.nv.reservedSmem.cap,0x4
